//
// Generated by NVIDIA NVVM Compiler
//
// Compiler Build ID: CL-36424714
// Cuda compilation tools, release 13.0, V13.0.88
// Based on NVVM 20.0.0
//

.version 9.0
.target sm_100
.address_size 64

	// .globl	dot

.visible .entry dot(
	.param .u64 .ptr .align 1 dot_param_0,
	.param .u64 .ptr .align 1 dot_param_1,
	.param .u64 .ptr .align 1 dot_param_2,
	.param .u32 dot_param_3,
	.param .u32 dot_param_4,
	.param .u32 dot_param_5
)
{
	.reg .pred 	%p<13>;
	.reg .b32 	%r<41>;
	.reg .b32 	%f<68>;
	.reg .b64 	%rd<53>;

	ld.param.u64 	%rd7, [dot_param_0];
	ld.param.u64 	%rd8, [dot_param_1];
	ld.param.u64 	%rd6, [dot_param_2];
	ld.param.u32 	%r20, [dot_param_3];
	ld.param.u32 	%r18, [dot_param_4];
	ld.param.u32 	%r19, [dot_param_5];
	cvta.to.global.u64 	%rd1, %rd8;
	cvta.to.global.u64 	%rd2, %rd7;
	mov.u32 	%r21, %ctaid.y;
	mov.u32 	%r22, %ntid.y;
	mov.u32 	%r23, %tid.y;
	mad.lo.s32 	%r1, %r21, %r22, %r23;
	mov.u32 	%r24, %ctaid.x;
	mov.u32 	%r25, %ntid.x;
	mov.u32 	%r26, %tid.x;
	mad.lo.s32 	%r2, %r24, %r25, %r26;
	setp.ge.s32 	%p1, %r1, %r20;
	setp.ge.s32 	%p2, %r2, %r19;
	or.pred  	%p3, %p1, %p2;
	@%p3 bra 	$L__BB0_14;
	setp.lt.s32 	%p4, %r18, 1;
	mov.f32 	%f67, 0f00000000;
	@%p4 bra 	$L__BB0_13;
	mul.lo.s32 	%r3, %r18, %r1;
	and.b32  	%r4, %r18, 7;
	setp.lt.u32 	%p5, %r18, 8;
	mov.f32 	%f67, 0f00000000;
	mov.b32 	%r39, 0;
	@%p5 bra 	$L__BB0_5;
	and.b32  	%r39, %r18, 2147483640;
	neg.s32 	%r37, %r39;
	shl.b32 	%r7, %r19, 3;
	mul.wide.u32 	%rd9, %r3, 4;
	add.s64 	%rd10, %rd9, %rd2;
	add.s64 	%rd52, %rd10, 16;
	mov.f32 	%f67, 0f00000000;
	mul.wide.s32 	%rd13, %r19, 4;
	mov.u32 	%r36, %r2;
$L__BB0_4:
	.pragma "nounroll";
	ld.global.f32 	%f17, [%rd52+-16];
	mul.wide.s32 	%rd11, %r36, 4;
	add.s64 	%rd12, %rd1, %rd11;
	ld.global.f32 	%f18, [%rd12];
	fma.rn.f32 	%f19, %f17, %f18, %f67;
	ld.global.f32 	%f20, [%rd52+-12];
	add.s64 	%rd14, %rd12, %rd13;
	ld.global.f32 	%f21, [%rd14];
	fma.rn.f32 	%f22, %f20, %f21, %f19;
	ld.global.f32 	%f23, [%rd52+-8];
	add.s64 	%rd15, %rd14, %rd13;
	ld.global.f32 	%f24, [%rd15];
	fma.rn.f32 	%f25, %f23, %f24, %f22;
	ld.global.f32 	%f26, [%rd52+-4];
	add.s64 	%rd16, %rd15, %rd13;
	ld.global.f32 	%f27, [%rd16];
	fma.rn.f32 	%f28, %f26, %f27, %f25;
	ld.global.f32 	%f29, [%rd52];
	add.s64 	%rd17, %rd16, %rd13;
	ld.global.f32 	%f30, [%rd17];
	fma.rn.f32 	%f31, %f29, %f30, %f28;
	ld.global.f32 	%f32, [%rd52+4];
	add.s64 	%rd18, %rd17, %rd13;
	ld.global.f32 	%f33, [%rd18];
	fma.rn.f32 	%f34, %f32, %f33, %f31;
	ld.global.f32 	%f35, [%rd52+8];
	add.s64 	%rd19, %rd18, %rd13;
	ld.global.f32 	%f36, [%rd19];
	fma.rn.f32 	%f37, %f35, %f36, %f34;
	ld.global.f32 	%f38, [%rd52+12];
	add.s64 	%rd20, %rd19, %rd13;
	ld.global.f32 	%f39, [%rd20];
	fma.rn.f32 	%f67, %f38, %f39, %f37;
	add.s32 	%r37, %r37, 8;
	add.s32 	%r36, %r36, %r7;
	add.s64 	%rd52, %rd52, 32;
	setp.ne.s32 	%p6, %r37, 0;
	@%p6 bra 	$L__BB0_4;
$L__BB0_5:
	setp.eq.s32 	%p7, %r4, 0;
	@%p7 bra 	$L__BB0_13;
	and.b32  	%r13, %r18, 3;
	setp.lt.u32 	%p8, %r4, 4;
	@%p8 bra 	$L__BB0_8;
	add.s32 	%r28, %r39, %r3;
	mul.wide.u32 	%rd21, %r28, 4;
	add.s64 	%rd22, %rd2, %rd21;
	ld.global.f32 	%f41, [%rd22];
	mad.lo.s32 	%r29, %r39, %r19, %r2;
	mul.wide.s32 	%rd23, %r29, 4;
	add.s64 	%rd24, %rd1, %rd23;
	ld.global.f32 	%f42, [%rd24];
	fma.rn.f32 	%f43, %f41, %f42, %f67;
	cvt.u64.u32 	%rd25, %r3;
	cvt.u64.u32 	%rd26, %r39;
	add.s64 	%rd27, %rd26, %rd25;
	shl.b64 	%rd28, %rd27, 2;
	add.s64 	%rd29, %rd2, %rd28;
	ld.global.f32 	%f44, [%rd29+4];
	mul.wide.s32 	%rd30, %r19, 4;
	add.s64 	%rd31, %rd24, %rd30;
	ld.global.f32 	%f45, [%rd31];
	fma.rn.f32 	%f46, %f44, %f45, %f43;
	ld.global.f32 	%f47, [%rd29+8];
	add.s64 	%rd32, %rd31, %rd30;
	ld.global.f32 	%f48, [%rd32];
	fma.rn.f32 	%f49, %f47, %f48, %f46;
	ld.global.f32 	%f50, [%rd29+12];
	add.s64 	%rd33, %rd32, %rd30;
	ld.global.f32 	%f51, [%rd33];
	fma.rn.f32 	%f67, %f50, %f51, %f49;
	add.s32 	%r39, %r39, 4;
$L__BB0_8:
	setp.eq.s32 	%p9, %r13, 0;
	@%p9 bra 	$L__BB0_13;
	setp.eq.s32 	%p10, %r13, 1;
	@%p10 bra 	$L__BB0_11;
	add.s32 	%r30, %r39, %r3;
	mul.wide.u32 	%rd34, %r30, 4;
	add.s64 	%rd35, %rd2, %rd34;
	ld.global.f32 	%f53, [%rd35];
	mad.lo.s32 	%r31, %r39, %r19, %r2;
	mul.wide.s32 	%rd36, %r31, 4;
	add.s64 	%rd37, %rd1, %rd36;
	ld.global.f32 	%f54, [%rd37];
	fma.rn.f32 	%f55, %f53, %f54, %f67;
	cvt.u64.u32 	%rd38, %r3;
	cvt.u64.u32 	%rd39, %r39;
	add.s64 	%rd40, %rd39, %rd38;
	shl.b64 	%rd41, %rd40, 2;
	add.s64 	%rd42, %rd2, %rd41;
	ld.global.f32 	%f56, [%rd42+4];
	mul.wide.s32 	%rd43, %r19, 4;
	add.s64 	%rd44, %rd37, %rd43;
	ld.global.f32 	%f57, [%rd44];
	fma.rn.f32 	%f67, %f56, %f57, %f55;
	add.s32 	%r39, %r39, 2;
$L__BB0_11:
	and.b32  	%r32, %r18, 1;
	setp.eq.b32 	%p11, %r32, 1;
	not.pred 	%p12, %p11;
	@%p12 bra 	$L__BB0_13;
	add.s32 	%r33, %r39, %r3;
	mul.wide.u32 	%rd45, %r33, 4;
	add.s64 	%rd46, %rd2, %rd45;
	ld.global.f32 	%f58, [%rd46];
	mad.lo.s32 	%r34, %r39, %r19, %r2;
	mul.wide.s32 	%rd47, %r34, 4;
	add.s64 	%rd48, %rd1, %rd47;
	ld.global.f32 	%f59, [%rd48];
	fma.rn.f32 	%f67, %f58, %f59, %f67;
$L__BB0_13:
	mad.lo.s32 	%r35, %r19, %r1, %r2;
	cvta.to.global.u64 	%rd49, %rd6;
	mul.wide.s32 	%rd50, %r35, 4;
	add.s64 	%rd51, %rd49, %rd50;
	st.global.f32 	[%rd51], %f67;
$L__BB0_14:
	ret;

}


// ===== COMPILED SASS (sm_100) =====

	.target	sm_100

	.elftype	@"ET_EXEC"


//--------------------- .note.nv.tkinfo           --------------------------
	.section	.note.nv.tkinfo,"",@"SHT_NOTE"
	.sectionflags	@"SHF_NOTE_NV_TKINFO"
	.tkinfo
        /*0018*/ 	.word	0x00000002
        /*0030*/ 	.string	""
        /*0030*/ 	.string	"ptxas"
        /*0030*/ 	.string	"Cuda compilation tools, release 13.0, V13.0.88"
        /*0030*/ 	.string	"Build cuda_13.0.r13.0/compiler.36424714_0"
        /*0030*/ 	.string	"-arch sm_100 -m 64 "



//--------------------- .note.nv.cuinfo           --------------------------
	.section	.note.nv.cuinfo,"",@"SHT_NOTE"
	.sectionflags	@"SHF_NOTE_NV_CUINFO"
        /*0018*/ 	.short	0x0002
        /*001a*/ 	.short	0x0064
        /*001c*/ 	.short	0x0082
	.zero		2


//--------------------- .nv.info                  --------------------------
	.section	.nv.info,"",@"SHT_CUDA_INFO"
	.align	4


	//----- nvinfo : EIATTR_REGCOUNT
	.align		4
        /*0000*/ 	.byte	0x04, 0x2f
        /*0002*/ 	.short	(.L_1 - .L_0)
	.align		4
.L_0:
        /*0004*/ 	.word	index@(dot)
        /*0008*/ 	.word	0x00000020


	//----- nvinfo : EIATTR_FRAME_SIZE
	.align		4
.L_1:
        /*000c*/ 	.byte	0x04, 0x11
        /*000e*/ 	.short	(.L_3 - .L_2)
	.align		4
.L_2:
        /*0010*/ 	.word	index@(dot)
        /*0014*/ 	.word	0x00000000


	//----- nvinfo : EIATTR_MIN_STACK_SIZE
	.align		4
.L_3:
        /*0018*/ 	.byte	0x04, 0x12
        /*001a*/ 	.short	(.L_5 - .L_4)
	.align		4
.L_4:
        /*001c*/ 	.word	index@(dot)
        /*0020*/ 	.word	0x00000000
.L_5:


//--------------------- .nv.compat                --------------------------
	.section	.nv.compat,"",@"SHT_CUDA_COMPAT_INFO"
	.align	4
        /*0000*/ 	.byte	0x02, 0x09, 0x00, 0x00, 0x02, 0x02, 0x01, 0x00, 0x02, 0x05, 0x05, 0x00, 0x03, 0x07, 0x01, 0x01
        /*0010*/ 	.byte	0x02, 0x03, 0x00, 0x00, 0x02, 0x06, 0x01, 0x00, 0x04, 0x0b, 0x08, 0x00, 0x09, 0x00, 0x00, 0x00
        /*0020*/ 	.byte	0x00, 0x00, 0x00, 0x00


//--------------------- .nv.info.dot              --------------------------
	.section	.nv.info.dot,"",@"SHT_CUDA_INFO"
	.sectionflags	@""
	.align	4


	//----- nvinfo : EIATTR_CUDA_API_VERSION
	.align		4
        /*0000*/ 	.byte	0x04, 0x37
        /*0002*/ 	.short	(.L_7 - .L_6)
.L_6:
        /*0004*/ 	.word	0x00000082


	//----- nvinfo : EIATTR_KPARAM_INFO
	.align		4
.L_7:
        /*0008*/ 	.byte	0x04, 0x17
        /*000a*/ 	.short	(.L_9 - .L_8)
.L_8:
        /*000c*/ 	.word	0x00000000
        /*0010*/ 	.short	0x0005
        /*0012*/ 	.short	0x0020
        /*0014*/ 	.byte	0x00, 0xf0, 0x11, 0x00


	//----- nvinfo : EIATTR_KPARAM_INFO
	.align		4
.L_9:
        /*0018*/ 	.byte	0x04, 0x17
        /*001a*/ 	.short	(.L_11 - .L_10)
.L_10:
        /*001c*/ 	.word	0x00000000
        /*0020*/ 	.short	0x0004
        /*0022*/ 	.short	0x001c
        /*0024*/ 	.byte	0x00, 0xf0, 0x11, 0x00


	//----- nvinfo : EIATTR_KPARAM_INFO
	.align		4
.L_11:
        /*0028*/ 	.byte	0x04, 0x17
        /*002a*/ 	.short	(.L_13 - .L_12)
.L_12:
        /*002c*/ 	.word	0x00000000
        /*0030*/ 	.short	0x0003
        /*0032*/ 	.short	0x0018
        /*0034*/ 	.byte	0x00, 0xf0, 0x11, 0x00


	//----- nvinfo : EIATTR_KPARAM_INFO
	.align		4
.L_13:
        /*0038*/ 	.byte	0x04, 0x17
        /*003a*/ 	.short	(.L_15 - .L_14)
.L_14:
        /*003c*/ 	.word	0x00000000
        /*0040*/ 	.short	0x0002
        /*0042*/ 	.short	0x0010
        /*0044*/ 	.byte	0x00, 0xf5, 0x21, 0x00


	//----- nvinfo : EIATTR_KPARAM_INFO
	.align		4
.L_15:
        /*0048*/ 	.byte	0x04, 0x17
        /*004a*/ 	.short	(.L_17 - .L_16)
.L_16:
        /*004c*/ 	.word	0x00000000
        /*0050*/ 	.short	0x0001
        /*0052*/ 	.short	0x0008
        /*0054*/ 	.byte	0x00, 0xf5, 0x21, 0x00


	//----- nvinfo : EIATTR_KPARAM_INFO
	.align		4
.L_17:
        /*0058*/ 	.byte	0x04, 0x17
        /*005a*/ 	.short	(.L_19 - .L_18)
.L_18:
        /*005c*/ 	.word	0x00000000
        /*0060*/ 	.short	0x0000
        /*0062*/ 	.short	0x0000
        /*0064*/ 	.byte	0x00, 0xf5, 0x21, 0x00


	//----- nvinfo : EIATTR_SPARSE_MMA_MASK
	.align		4
.L_19:
        /*0068*/ 	.byte	0x03, 0x50
        /*006a*/ 	.short	0x0000


	//----- nvinfo : EIATTR_MAXREG_COUNT
	.align		4
        /*006c*/ 	.byte	0x03, 0x1b
        /*006e*/ 	.short	0x00ff


	//----- nvinfo : EIATTR_MERCURY_ISA_VERSION
	.align		4
        /*0070*/ 	.byte	0x03, 0x5f
        /*0072*/ 	.short	0x0101


	//----- nvinfo : EIATTR_VRC_CTA_INIT_COUNT
	.align		4
        /*0074*/ 	.byte	0x02, 0x4a
	.zero		1
	.zero		1


	//----- nvinfo : EIATTR_EXIT_INSTR_OFFSETS
	.align		4
        /*0078*/ 	.byte	0x04, 0x1c
        /*007a*/ 	.short	(.L_21 - .L_20)


	//   ....[0]....
.L_20:
        /*007c*/ 	.word	0x000000d0


	//   ....[1]....
        /*0080*/ 	.word	0x000008f0


	//----- nvinfo : EIATTR_CBANK_PARAM_SIZE
	.align		4
.L_21:
        /*0084*/ 	.byte	0x03, 0x19
        /*0086*/ 	.short	0x0024


	//----- nvinfo : EIATTR_PARAM_CBANK
	.align		4
        /*0088*/ 	.byte	0x04, 0x0a
        /*008a*/ 	.short	(.L_23 - .L_22)
	.align		4
.L_22:
        /*008c*/ 	.word	index@(.nv.constant0.dot)
        /*0090*/ 	.short	0x0380
        /*0092*/ 	.short	0x0024


	//----- nvinfo : EIATTR_SW_WAR
	.align		4
.L_23:
        /*0094*/ 	.byte	0x04, 0x36
        /*0096*/ 	.short	(.L_25 - .L_24)
.L_24:
        /*0098*/ 	.word	0x00000008
.L_25:


//--------------------- .nv.callgraph             --------------------------
	.section	.nv.callgraph,"",@"SHT_CUDA_CALLGRAPH"
	.align	4
	.sectionentsize	8
	.align		4
        /*0000*/ 	.word	0x00000000
	.align		4
        /*0004*/ 	.word	0xffffffff
	.align		4
        /*0008*/ 	.word	0x00000000
	.align		4
        /*000c*/ 	.word	0xfffffffe
	.align		4
        /*0010*/ 	.word	0x00000000
	.align		4
        /*0014*/ 	.word	0xfffffffd
	.align		4
        /*0018*/ 	.word	0x00000000
	.align		4
        /*001c*/ 	.word	0xfffffffc


//--------------------- .text.dot                 --------------------------
	.section	.text.dot,"ax",@progbits
	.align	128
        .global         dot
        .type           dot,@function
        .size           dot,(.L_x_5 - dot)
        .other          dot,@"STO_CUDA_ENTRY STV_DEFAULT"
dot:
.text.dot:
[----:B------:R-:W-:Y:S01]  /*0000*/  LDC R1, c[0x0][0x37c] ;  /* 0x0000df00ff017b82 */ /* 0x000fe20000000800 */
[----:B------:R-:W0:Y:S07]  /*0010*/  S2R R5, SR_TID.X ;  /* 0x0000000000057919 */ /* 0x000e2e0000002100 */
[----:B------:R-:W1:Y:S01]  /*0020*/  LDC R16, c[0x0][0x364] ;  /* 0x0000d900ff107b82 */ /* 0x000e620000000800 */
[----:B------:R-:W2:Y:S01]  /*0030*/  LDCU UR6, c[0x0][0x398] ;  /* 0x00007300ff0677ac */ /* 0x000ea20008000800 */
[----:B------:R-:W1:Y:S06]  /*0040*/  S2R R3, SR_TID.Y ;  /* 0x0000000000037919 */ /* 0x000e6c0000002200 */
[----:B------:R-:W0:Y:S08]  /*0050*/  S2UR UR5, SR_CTAID.X ;  /* 0x00000000000579c3 */ /* 0x000e300000002500 */
[----:B------:R-:W0:Y:S08]  /*0060*/  LDC R0, c[0x0][0x360] ;  /* 0x0000d800ff007b82 */ /* 0x000e300000000800 */
[----:B------:R-:W1:Y:S08]  /*0070*/  S2UR UR4, SR_CTAID.Y ;  /* 0x00000000000479c3 */ /* 0x000e700000002600 */
[----:B------:R-:W3:Y:S01]  /*0080*/  LDC R17, c[0x0][0x3a0] ;  /* 0x0000e800ff117b82 */ /* 0x000ee20000000800 */
[----:B0-----:R-:W-:-:S02]  /*0090*/  IMAD R0, R0, UR5, R5 ;  /* 0x0000000500007c24 */ /* 0x001fc4000f8e0205 */
[----:B-1----:R-:W-:-:S03]  /*00a0*/  IMAD R16, R16, UR4, R3 ;  /* 0x0000000410107c24 */ /* 0x002fc6000f8e0203 */
[----:B---3--:R-:W-:-:S04]  /*00b0*/  ISETP.GE.AND P0, PT, R0, R17, PT ;  /* 0x000000110000720c */ /* 0x008fc80003f06270 */
[----:B--2---:R-:W-:-:S13]  /*00c0*/  ISETP.GE.OR P0, PT, R16, UR6, P0 ;  /* 0x0000000610007c0c */ /* 0x004fda0008706670 */
[----:B------:R-:W-:Y:S05]  /*00d0*/  @P0 EXIT ;  /* 0x000000000000094d */ /* 0x000fea0003800000 */
[----:B------:R-:W0:Y:S01]  /*00e0*/  LDC R19, c[0x0][0x39c] ;  /* 0x0000e700ff137b82 */ /* 0x000e220000000800 */
[----:B------:R-:W1:Y:S01]  /*00f0*/  LDCU.64 UR4, c[0x0][0x358] ;  /* 0x00006b00ff0477ac */ /* 0x000e620008000a00 */
[----:B------:R-:W-:Y:S01]  /*0100*/  HFMA2 R24, -RZ, RZ, 0, 0 ;  /* 0x00000000ff187431 */ /* 0x000fe200000001ff */
[----:B0-----:R-:W-:-:S13]  /*0110*/  ISETP.GE.AND P0, PT, R19, 0x1, PT ;  /* 0x000000011300780c */ /* 0x001fda0003f06270 */
[----:B-1----:R-:W-:Y:S05]  /*0120*/  @!P0 BRA `(.L_x_0) ;  /* 0x0000000400e08947 */ /* 0x002fea0003800000 */
[C---:B------:R-:W-:Y:S01]  /*0130*/  ISETP.GE.U32.AND P1, PT, R19.reuse, 0x8, PT ;  /* 0x000000081300780c */ /* 0x040fe20003f26070 */
[----:B------:R-:W-:Y:S01]  /*0140*/  IMAD R20, R16, R19, RZ ;  /* 0x0000001310147224 */ /* 0x000fe200078e02ff */
[----:B------:R-:W-:Y:S02]  /*0150*/  LOP3.LUT R27, R19, 0x7, RZ, 0xc0, !PT ;  /* 0x00000007131b7812 */ /* 0x000fe400078ec0ff */
[----:B------:R-:W-:Y:S02]  /*0160*/  MOV R24, RZ ;  /* 0x000000ff00187202 */ /* 0x000fe40000000f00 */
[----:B------:R-:W-:Y:S02]  /*0170*/  ISETP.NE.AND P0, PT, R27, RZ, PT ;  /* 0x000000ff1b00720c */ /* 0x000fe40003f05270 */
[----:B------:R-:W-:-:S05]  /*0180*/  MOV R21, RZ ;  /* 0x000000ff00157202 */ /* 0x000fca0000000f00 */
[----:B------:R-:W-:Y:S06]  /*0190*/  @!P1 BRA `(.L_x_1) ;  /* 0x0000000000c49947 */ /* 0x000fec0003800000 */
[----:B------:R-:W0:Y:S01]  /*01a0*/  LDC.64 R2, c[0x0][0x380] ;  /* 0x0000e000ff027b82 */ /* 0x000e220000000a00 */
[----:B------:R-:W-:Y:S02]  /*01b0*/  LOP3.LUT R21, R19, 0x7ffffff8, RZ, 0xc0, !PT ;  /* 0x7ffffff813157812 */ /* 0x000fe400078ec0ff */
[----:B------:R-:W-:Y:S02]  /*01c0*/  MOV R24, RZ ;  /* 0x000000ff00187202 */ /* 0x000fe40000000f00 */
[----:B------:R-:W-:Y:S02]  /*01d0*/  MOV R18, R0 ;  /* 0x0000000000127202 */ /* 0x000fe40000000f00 */
[----:B------:R-:W-:Y:S01]  /*01e0*/  IADD3 R22, PT, PT, -R21, RZ, RZ ;  /* 0x000000ff15167210 */ /* 0x000fe20007ffe1ff */
[----:B0-----:R-:W-:-:S03]  /*01f0*/  IMAD.WIDE.U32 R2, R20, 0x4, R2 ;  /* 0x0000000414027825 */ /* 0x001fc600078e0002 */
[----:B------:R-:W-:-:S04]  /*0200*/  IADD3 R4, P1, PT, R2, 0x10, RZ ;  /* 0x0000001002047810 */ /* 0x000fc80007f3e0ff */
[----:B------:R-:W-:-:S09]  /*0210*/  IADD3.X R5, PT, PT, RZ, R3, RZ, P1, !PT ;  /* 0x00000003ff057210 */ /* 0x000fd20000ffe4ff */
.L_x_2:
[----:B------:R-:W0:Y:S01]  /*0220*/  LDC.64 R14, c[0x0][0x388] ;  /* 0x0000e200ff0e7b82 */ /* 0x000e220000000a00 */
[----:B------:R-:W-:Y:S02]  /*0230*/  MOV R2, R4 ;  /* 0x0000000400027202 */ /* 0x000fe40000000f00 */
[----:B------:R-:W-:-:S05]  /*0240*/  MOV R3, R5 ;  /* 0x0000000500037202 */ /* 0x000fca0000000f00 */
[----:B------:R-:W2:Y:S04]  /*0250*/  LDG.E R25, desc[UR4][R2.64+-0x10] ;  /* 0xfffff00402197981 */ /* 0x000ea8000c1e1900 */
[----:B------:R-:W3:Y:S04]  /*0260*/  LDG.E R23, desc[UR4][R2.64+-0xc] ;  /* 0xfffff40402177981 */ /* 0x000ee8000c1e1900 */
[----:B------:R-:W4:Y:S04]  /*0270*/  LDG.E R29, desc[UR4][R2.64+-0x8] ;  /* 0xfffff804021d7981 */ /* 0x000f28000c1e1900 */
[----:B------:R-:W5:Y:S01]  /*0280*/  LDG.E R28, desc[UR4][R2.64+-0x4] ;  /* 0xfffffc04021c7981 */ /* 0x000f62000c1e1900 */
[----:B0-----:R-:W-:-:S05]  /*0290*/  IMAD.WIDE R14, R18, 0x4, R14 ;  /* 0x00000004120e7825 */ /* 0x001fca00078e020e */
[----:B------:R0:W2:Y:S01]  /*02a0*/  LDG.E R26, desc[UR4][R14.64] ;  /* 0x000000040e1a7981 */ /* 0x0000a2000c1e1900 */
[----:B------:R-:W-:-:S04]  /*02b0*/  IMAD.WIDE R12, R17, 0x4, R14 ;  /* 0x00000004110c7825 */ /* 0x000fc800078e020e */
[C---:B------:R-:W-:Y:S02]  /*02c0*/  IMAD.WIDE R4, R17.reuse, 0x4, R12 ;  /* 0x0000000411047825 */ /* 0x040fe400078e020c */
[----:B------:R-:W3:Y:S02]  /*02d0*/  LDG.E R12, desc[UR4][R12.64] ;  /* 0x000000040c0c7981 */ /* 0x000ee4000c1e1900 */
[C---:B------:R-:W-:Y:S02]  /*02e0*/  IMAD.WIDE R8, R17.reuse, 0x4, R4 ;  /* 0x0000000411087825 */ /* 0x040fe400078e0204 */
[----:B------:R-:W4:Y:S02]  /*02f0*/  LDG.E R4, desc[UR4][R4.64] ;  /* 0x0000000404047981 */ /* 0x000f24000c1e1900 */
[C---:B------:R-:W-:Y:S02]  /*0300*/  IMAD.WIDE R6, R17.reuse, 0x4, R8 ;  /* 0x0000000411067825 */ /* 0x040fe400078e0208 */
[----:B------:R-:W5:Y:S02]  /*0310*/  LDG.E R8, desc[UR4][R8.64] ;  /* 0x0000000408087981 */ /* 0x000f64000c1e1900 */
[----:B------:R-:W-:-:S02]  /*0320*/  IMAD.WIDE R10, R17, 0x4, R6 ;  /* 0x00000004110a7825 */ /* 0x000fc400078e0206 */
[----:B------:R-:W5:Y:S04]  /*0330*/  LDG.E R5, desc[UR4][R2.64] ;  /* 0x0000000402057981 */ /* 0x000f68000c1e1900 */
[----:B------:R-:W5:Y:S01]  /*0340*/  LDG.E R6, desc[UR4][R6.64] ;  /* 0x0000000406067981 */ /* 0x000f62000c1e1900 */
[----:B0-----:R-:W-:-:S03]  /*0350*/  IMAD.WIDE R14, R17, 0x4, R10 ;  /* 0x00000004110e7825 */ /* 0x001fc600078e020a */
[----:B------:R-:W5:Y:S04]  /*0360*/  LDG.E R10, desc[UR4][R10.64] ;  /* 0x000000040a0a7981 */ /* 0x000f68000c1e1900 */
[----:B------:R-:W5:Y:S04]  /*0370*/  LDG.E R13, desc[UR4][R14.64] ;  /* 0x000000040e0d7981 */ /* 0x000f68000c1e1900 */
[----:B------:R-:W5:Y:S04]  /*0380*/  LDG.E R7, desc[UR4][R2.64+0x4] ;  /* 0x0000040402077981 */ /* 0x000f68000c1e1900 */
[----:B------:R-:W5:Y:S01]  /*0390*/  LDG.E R9, desc[UR4][R2.64+0xc] ;  /* 0x00000c0402097981 */ /* 0x000f62000c1e1900 */
[----:B--2---:R-:W-:Y:S01]  /*03a0*/  FFMA R26, R25, R26, R24 ;  /* 0x0000001a191a7223 */ /* 0x004fe20000000018 */
[----:B------:R-:W-:-:S02]  /*03b0*/  IMAD.WIDE R24, R17, 0x4, R14 ;  /* 0x0000000411187825 */ /* 0x000fc400078e020e */
[----:B------:R-:W2:Y:S04]  /*03c0*/  LDG.E R14, desc[UR4][R2.64+0x8] ;  /* 0x00000804020e7981 */ /* 0x000ea8000c1e1900 */
[----:B------:R-:W2:Y:S01]  /*03d0*/  LDG.E R24, desc[UR4][R24.64] ;  /* 0x0000000418187981 */ /* 0x000ea2000c1e1900 */
[----:B---3--:R-:W-:Y:S01]  /*03e0*/  FFMA R12, R23, R12, R26 ;  /* 0x0000000c170c7223 */ /* 0x008fe2000000001a */
[----:B------:R-:W-:-:S03]  /*03f0*/  IADD3 R22, PT, PT, R22, 0x8, RZ ;  /* 0x0000000816167810 */ /* 0x000fc60007ffe0ff */
[----:B----4-:R-:W-:Y:S01]  /*0400*/  FFMA R29, R29, R4, R12 ;  /* 0x000000041d1d7223 */ /* 0x010fe2000000000c */
[----:B------:R-:W-:-:S03]  /*0410*/  ISETP.NE.AND P1, PT, R22, RZ, PT ;  /* 0x000000ff1600720c */ /* 0x000fc60003f25270 */
[----:B-----5:R-:W-:Y:S01]  /*0420*/  FFMA R8, R28, R8, R29 ;  /* 0x000000081c087223 */ /* 0x020fe2000000001d */
[----:B------:R-:W-:-:S03]  /*0430*/  IADD3 R4, P2, PT, R2, 0x20, RZ ;  /* 0x0000002002047810 */ /* 0x000fc60007f5e0ff */
[----:B------:R-:W-:Y:S01]  /*0440*/  FFMA R6, R5, R6, R8 ;  /* 0x0000000605067223 */ /* 0x000fe20000000008 */
[----:B------:R-:W-:Y:S02]  /*0450*/  IADD3.X R5, PT, PT, RZ, R3, RZ, P2, !PT ;  /* 0x00000003ff057210 */ /* 0x000fe400017fe4ff */
[----:B------:R-:W-:Y:S01]  /*0460*/  LEA R18, R17, R18, 0x3 ;  /* 0x0000001211127211 */ /* 0x000fe200078e18ff */
[----:B------:R-:W-:-:S04]  /*0470*/  FFMA R7, R7, R10, R6 ;  /* 0x0000000a07077223 */ /* 0x000fc80000000006 */
[----:B--2---:R-:W-:-:S04]  /*0480*/  FFMA R14, R14, R13, R7 ;  /* 0x0000000d0e0e7223 */ /* 0x004fc80000000007 */
[----:B------:R-:W-:Y:S01]  /*0490*/  FFMA R24, R9, R24, R14 ;  /* 0x0000001809187223 */ /* 0x000fe2000000000e */
[----:B------:R-:W-:Y:S06]  /*04a0*/  @P1 BRA `(.L_x_2) ;  /* 0xfffffffc005c1947 */ /* 0x000fec000383ffff */
.L_x_1:
[----:B------:R-:W-:Y:S05]  /*04b0*/  @!P0 BRA `(.L_x_0) ;  /* 0x0000000000fc8947 */ /* 0x000fea0003800000 */
[----:B------:R-:W-:Y:S02]  /*04c0*/  ISETP.GE.U32.AND P1, PT, R27, 0x4, PT ;  /* 0x000000041b00780c */ /* 0x000fe40003f26070 */
[----:B------:R-:W-:-:S04]  /*04d0*/  LOP3.LUT R14, R19, 0x3, RZ, 0xc0, !PT ;  /* 0x00000003130e7812 */ /* 0x000fc800078ec0ff */
[----:B------:R-:W-:-:S07]  /*04e0*/  ISETP.NE.AND P0, PT, R14, RZ, PT ;  /* 0x000000ff0e00720c */ /* 0x000fce0003f05270 */
[----:B------:R-:W-:Y:S06]  /*04f0*/  @!P1 BRA `(.L_x_3) ;  /* 0x00000000006c9947 */ /* 0x000fec0003800000 */
[----:B------:R-:W0:Y:S01]  /*0500*/  LDC.64 R4, c[0x0][0x388] ;  /* 0x0000e200ff047b82 */ /* 0x000e220000000a00 */
[----:B------:R-:W1:Y:S01]  /*0510*/  LDCU.64 UR6, c[0x0][0x380] ;  /* 0x00007000ff0677ac */ /* 0x000e620008000a00 */
[----:B------:R-:W-:Y:S01]  /*0520*/  IMAD R7, R21, R17, R0 ;  /* 0x0000001115077224 */ /* 0x000fe200078e0200 */
[CC--:B------:R-:W-:Y:S02]  /*0530*/  IADD3 R3, PT, PT, R20.reuse, R21.reuse, RZ ;  /* 0x0000001514037210 */ /* 0x0c0fe40007ffe0ff */
[----:B------:R-:W-:-:S03]  /*0540*/  IADD3 R8, P1, PT, R20, R21, RZ ;  /* 0x0000001514087210 */ /* 0x000fc60007f3e0ff */
[----:B------:R-:W2:Y:S01]  /*0550*/  LDC.64 R12, c[0x0][0x380] ;  /* 0x0000e000ff0c7b82 */ /* 0x000ea20000000a00 */
[----:B0-----:R-:W-:-:S04]  /*0560*/  IMAD.WIDE R4, R7, 0x4, R4 ;  /* 0x0000000407047825 */ /* 0x001fc800078e0204 */
[----:B------:R-:W-:Y:S02]  /*0570*/  IMAD.WIDE R6, R17, 0x4, R4 ;  /* 0x0000000411067825 */ /* 0x000fe400078e0204 */
[----:B------:R-:W3:Y:S02]  /*0580*/  LDG.E R4, desc[UR4][R4.64] ;  /* 0x0000000404047981 */ /* 0x000ee4000c1e1900 */
[----:B--2---:R-:W-:Y:S01]  /*0590*/  IMAD.WIDE.U32 R12, R3, 0x4, R12 ;  /* 0x00000004030c7825 */ /* 0x004fe200078e000c */
[----:B------:R-:W-:Y:S02]  /*05a0*/  IADD3.X R3, PT, PT, RZ, RZ, RZ, P1, !PT ;  /* 0x000000ffff037210 */ /* 0x000fe40000ffe4ff */
[----:B-1----:R-:W-:-:S03]  /*05b0*/  LEA R2, P1, R8, UR6, 0x2 ;  /* 0x0000000608027c11 */ /* 0x002fc6000f8210ff */
[----:B------:R-:W3:Y:S01]  /*05c0*/  LDG.E R13, desc[UR4][R12.64] ;  /* 0x000000040c0d7981 */ /* 0x000ee2000c1e1900 */
[----:B------:R-:W-:Y:S01]  /*05d0*/  LEA.HI.X R3, R8, UR7, R3, 0x2, P1 ;  /* 0x0000000708037c11 */ /* 0x000fe200088f1403 */
[C---:B------:R-:W-:Y:S02]  /*05e0*/  IMAD.WIDE R8, R17.reuse, 0x4, R6 ;  /* 0x0000000411087825 */ /* 0x040fe400078e0206 */
[----:B------:R-:W2:Y:S04]  /*05f0*/  LDG.E R6, desc[UR4][R6.64] ;  /* 0x0000000406067981 */ /* 0x000ea8000c1e1900 */
[----:B------:R-:W2:Y:S01]  /*0600*/  LDG.E R15, desc[UR4][R2.64+0x4] ;  /* 0x00000404020f7981 */ /* 0x000ea2000c1e1900 */
[----:B------:R-:W-:-:S03]  /*0610*/  IMAD.WIDE R10, R17, 0x4, R8 ;  /* 0x00000004110a7825 */ /* 0x000fc600078e0208 */
[----:B------:R-:W4:Y:S04]  /*0620*/  LDG.E R22, desc[UR4][R8.64] ;  /* 0x0000000408167981 */ /* 0x000f28000c1e1900 */
[----:B------:R-:W4:Y:S04]  /*0630*/  LDG.E R18, desc[UR4][R2.64+0x8] ;  /* 0x0000080402127981 */ /* 0x000f28000c1e1900 */
[----:B------:R-:W5:Y:S04]  /*0640*/  LDG.E R26, desc[UR4][R2.64+0xc] ;  /* 0x00000c04021a7981 */ /* 0x000f68000c1e1900 */
[----:B------:R-:W5:Y:S01]  /*0650*/  LDG.E R10, desc[UR4][R10.64] ;  /* 0x000000040a0a7981 */ /* 0x000f62000c1e1900 */
[----:B------:R-:W-:Y:S01]  /*0660*/  IADD3 R21, PT, PT, R21, 0x4, RZ ;  /* 0x0000000415157810 */ /* 0x000fe20007ffe0ff */
[----:B---3--:R-:W-:-:S04]  /*0670*/  FFMA R24, R13, R4, R24 ;  /* 0x000000040d187223 */ /* 0x008fc80000000018 */
[----:B--2---:R-:W-:-:S04]  /*0680*/  FFMA R15, R15, R6, R24 ;  /* 0x000000060f0f7223 */ /* 0x004fc80000000018 */
[----:B----4-:R-:W-:-:S04]  /*0690*/  FFMA R15, R18, R22, R15 ;  /* 0x00000016120f7223 */ /* 0x010fc8000000000f */
[----:B-----5:R-:W-:-:S07]  /*06a0*/  FFMA R24, R26, R10, R15 ;  /* 0x0000000a1a187223 */ /* 0x020fce000000000f */
.L_x_3:
[----:B------:R-:W-:Y:S05]  /*06b0*/  @!P0 BRA `(.L_x_0) ;  /* 0x00000000007c8947 */ /* 0x000fea0003800000 */
[----:B------:R-:W-:Y:S01]  /*06c0*/  ISETP.NE.AND P1, PT, R14, 0x1, PT ;  /* 0x000000010e00780c */ /* 0x000fe20003f25270 */
[----:B------:R-:W0:Y:S01]  /*06d0*/  LDC.64 R10, c[0x0][0x380] ;  /* 0x0000e000ff0a7b82 */ /* 0x000e220000000a00 */
[----:B------:R-:W-:-:S04]  /*06e0*/  LOP3.LUT R19, R19, 0x1, RZ, 0xc0, !PT ;  /* 0x0000000113137812 */ /* 0x000fc800078ec0ff */
[----:B------:R-:W-:-:S03]  /*06f0*/  ISETP.NE.U32.AND P0, PT, R19, 0x1, PT ;  /* 0x000000011300780c */ /* 0x000fc60003f05070 */
[----:B------:R-:W1:Y:S04]  /*0700*/  LDC.64 R8, c[0x0][0x388] ;  /* 0x0000e200ff087b82 */ /* 0x000e680000000a00 */
[CC--:B------:R-:W-:Y:S02]  /*0710*/  @P1 IADD3 R13, PT, PT, R20.reuse, R21.reuse, RZ ;  /* 0x00000015140d1210 */ /* 0x0c0fe40007ffe0ff */
[----:B------:R-:W-:Y:S02]  /*0720*/  @P1 IADD3 R12, P2, PT, R20, R21, RZ ;  /* 0x00000015140c1210 */ /* 0x000fe40007f5e0ff */
[----:B------:R-:W2:Y:S02]  /*0730*/  @P1 LDC.64 R2, c[0x0][0x380] ;  /* 0x0000e000ff021b82 */ /* 0x000ea40000000a00 */
[----:B------:R-:W-:-:S06]  /*0740*/  @P1 IADD3.X R14, PT, PT, RZ, RZ, RZ, P2, !PT ;  /* 0x000000ffff0e1210 */ /* 0x000fcc00017fe4ff */
[----:B------:R-:W3:Y:S01]  /*0750*/  LDC.64 R4, c[0x0][0x380] ;  /* 0x0000e000ff047b82 */ /* 0x000ee20000000a00 */
[----:B0-----:R-:W-:-:S04]  /*0760*/  @P1 IMAD.WIDE.U32 R10, R13, 0x4, R10 ;  /* 0x000000040d0a1825 */ /* 0x001fc800078e000a */
[C---:B------:R-:W-:Y:S01]  /*0770*/  @P1 IMAD R13, R21.reuse, R17, R0 ;  /* 0x00000011150d1224 */ /* 0x040fe200078e0200 */
[----:B------:R-:W-:Y:S01]  /*0780*/  @P1 IADD3 R21, PT, PT, R21, 0x2, RZ ;  /* 0x0000000215151810 */ /* 0x000fe20007ffe0ff */
[----:B------:R-:W4:Y:S01]  /*0790*/  @P1 LDG.E R11, desc[UR4][R10.64] ;  /* 0x000000040a0b1981 */ /* 0x000f22000c1e1900 */
[----:B------:R-:W0:Y:S01]  /*07a0*/  LDC.64 R6, c[0x0][0x388] ;  /* 0x0000e200ff067b82 */ /* 0x000e220000000a00 */
[----:B-1----:R-:W-:Y:S01]  /*07b0*/  @P1 IMAD.WIDE R8, R13, 0x4, R8 ;  /* 0x000000040d081825 */ /* 0x002fe200078e0208 */
[----:B------:R-:W-:Y:S02]  /*07c0*/  @!P0 IADD3 R15, PT, PT, R20, R21, RZ ;  /* 0x00000015140f8210 */ /* 0x000fe40007ffe0ff */
[----:B--2---:R-:W-:Y:S01]  /*07d0*/  @P1 LEA R2, P2, R12, R2, 0x2 ;  /* 0x000000020c021211 */ /* 0x004fe200078410ff */
[----:B------:R-:W-:-:S03]  /*07e0*/  @!P0 IMAD R21, R21, R17, R0 ;  /* 0x0000001115158224 */ /* 0x000fc600078e0200 */
[----:B------:R-:W-:Y:S01]  /*07f0*/  @P1 LEA.HI.X R3, R12, R3, R14, 0x2, P2 ;  /* 0x000000030c031211 */ /* 0x000fe200010f140e */
[----:B------:R-:W-:Y:S01]  /*0800*/  @P1 IMAD.WIDE R12, R17, 0x4, R8 ;  /* 0x00000004110c1825 */ /* 0x000fe200078e0208 */
[----:B------:R-:W4:Y:S03]  /*0810*/  @P1 LDG.E R14, desc[UR4][R8.64] ;  /* 0x00000004080e1981 */ /* 0x000f26000c1e1900 */
[----:B---3--:R-:W-:Y:S01]  /*0820*/  @!P0 IMAD.WIDE.U32 R4, R15, 0x4, R4 ;  /* 0x000000040f048825 */ /* 0x008fe200078e0004 */
[----:B------:R-:W2:Y:S04]  /*0830*/  @P1 LDG.E R2, desc[UR4][R2.64+0x4] ;  /* 0x0000040402021981 */ /* 0x000ea8000c1e1900 */
[----:B------:R-:W2:Y:S01]  /*0840*/  @P1 LDG.E R12, desc[UR4][R12.64] ;  /* 0x000000040c0c1981 */ /* 0x000ea2000c1e1900 */
[----:B0-----:R-:W-:-:S03]  /*0850*/  @!P0 IMAD.WIDE R6, R21, 0x4, R6 ;  /* 0x0000000415068825 */ /* 0x001fc600078e0206 */
[----:B------:R-:W3:Y:S04]  /*0860*/  @!P0 LDG.E R5, desc[UR4][R4.64] ;  /* 0x0000000404058981 */ /* 0x000ee8000c1e1900 */
[----:B------:R-:W3:Y:S01]  /*0870*/  @!P0 LDG.E R6, desc[UR4][R6.64] ;  /* 0x0000000406068981 */ /* 0x000ee2000c1e1900 */
[----:B----4-:R-:W-:-:S04]  /*0880*/  @P1 FFMA R11, R11, R14, R24 ;  /* 0x0000000e0b0b1223 */ /* 0x010fc80000000018 */
[----:B--2---:R-:W-:-:S04]  /*0890*/  @P1 FFMA R24, R2, R12, R11 ;  /* 0x0000000c02181223 */ /* 0x004fc8000000000b */
[----:B---3--:R-:W-:-:S07]  /*08a0*/  @!P0 FFMA R24, R5, R6, R24 ;  /* 0x0000000605188223 */ /* 0x008fce0000000018 */
.L_x_0:
[----:B------:R-:W0:Y:S01]  /*08b0*/  LDC.64 R2, c[0x0][0x390] ;  /* 0x0000e400ff027b82 */ /* 0x000e220000000a00 */
[----:B------:R-:W-:-:S04]  /*08c0*/  IMAD R17, R16, R17, R0 ;  /* 0x0000001110117224 */ /* 0x000fc800078e0200 */
[----:B0-----:R-:W-:-:S05]  /*08d0*/  IMAD.WIDE R2, R17, 0x4, R2 ;  /* 0x0000000411027825 */ /* 0x001fca00078e0202 */
[----:B------:R-:W-:Y:S01]  /*08e0*/  STG.E desc[UR4][R2.64], R24 ;  /* 0x0000001802007986 */ /* 0x000fe2000c101904 */
[----:B------:R-:W-:Y:S05]  /*08f0*/  EXIT ;  /* 0x000000000000794d */ /* 0x000fea0003800000 */
.L_x_4:
[----:B------:R-:W-:-:S00]  /*0900*/  BRA `(.L_x_4) ;  /* 0xfffffffc00fc7947 */ /* 0x000fc0000383ffff */
[----:B------:R-:W-:-:S00]  /*0910*/  NOP ;  /* 0x0000000000007918 */ /* 0x000fc00000000000 */
        /* <DEDUP_REMOVED lines=14> */
.L_x_5:


//--------------------- .nv.shared.reserved.0     --------------------------
	.section	.nv.shared.reserved.0,"aw",@nobits
	.weak		__nv_reservedSMEM_offset_0_alias
	.size		__nv_reservedSMEM_offset_0_alias, 0, 64
	.other		__nv_reservedSMEM_offset_0_alias,@"STO_CUDA_RESERVED_SHARED STV_DEFAULT"
__nv_reservedSMEM_offset_0_alias:
	.zero		0
	.zero		64


//--------------------- .nv.constant0.dot         --------------------------
	.section	.nv.constant0.dot,"a",@progbits
	.sectionflags	@""
	.align	4
.nv.constant0.dot:
	.zero		932


//--------------------- SYMBOLS --------------------------

	.type		.nv.reservedSmem.offset0,@object
	.size		.nv.reservedSmem.offset0,0x4
